//
// Generated by NVIDIA NVVM Compiler
//
// Compiler Build ID: CL-36424714
// Cuda compilation tools, release 13.0, V13.0.88
// Based on NVVM 20.0.0
//

.version 9.0
.target sm_100
.address_size 64

	// .globl	_Z3dotPfS_S_j
// _ZZ3dotPfS_S_jE4temp has been demoted

.visible .entry _Z3dotPfS_S_j(
	.param .u64 .ptr .align 1 _Z3dotPfS_S_j_param_0,
	.param .u64 .ptr .align 1 _Z3dotPfS_S_j_param_1,
	.param .u64 .ptr .align 1 _Z3dotPfS_S_j_param_2,
	.param .u32 _Z3dotPfS_S_j_param_3
)
{
	.reg .pred 	%p<6>;
	.reg .b32 	%r<15>;
	.reg .b32 	%f<8>;
	.reg .b64 	%rd<12>;
	// demoted variable
	.shared .align 4 .b8 _ZZ3dotPfS_S_jE4temp[4096];
	ld.param.u64 	%rd1, [_Z3dotPfS_S_j_param_0];
	ld.param.u64 	%rd2, [_Z3dotPfS_S_j_param_1];
	ld.param.u64 	%rd3, [_Z3dotPfS_S_j_param_2];
	ld.param.u32 	%r8, [_Z3dotPfS_S_j_param_3];
	mov.u32 	%r1, %ctaid.x;
	mov.u32 	%r2, %tid.x;
	shl.b32 	%r9, %r1, 10;
	or.b32  	%r3, %r9, %r2;
	setp.ge.u32 	%p1, %r3, %r8;
	shl.b32 	%r10, %r2, 2;
	mov.u32 	%r11, _ZZ3dotPfS_S_jE4temp;
	add.s32 	%r4, %r11, %r10;
	@%p1 bra 	$L__BB0_2;
	cvta.to.global.u64 	%rd4, %rd1;
	cvta.to.global.u64 	%rd5, %rd2;
	mul.wide.u32 	%rd6, %r3, 4;
	add.s64 	%rd7, %rd4, %rd6;
	ld.global.f32 	%f1, [%rd7];
	add.s64 	%rd8, %rd5, %rd6;
	ld.global.f32 	%f2, [%rd8];
	mul.f32 	%f3, %f1, %f2;
	st.shared.f32 	[%r4], %f3;
$L__BB0_2:
	bar.sync 	0;
	setp.lt.u32 	%p2, %r8, 2;
	@%p2 bra 	$L__BB0_7;
	min.u32 	%r14, %r8, 1024;
$L__BB0_4:
	shr.u32 	%r7, %r14, 1;
	setp.ge.u32 	%p3, %r2, %r7;
	@%p3 bra 	$L__BB0_6;
	shl.b32 	%r12, %r7, 2;
	add.s32 	%r13, %r4, %r12;
	ld.shared.f32 	%f4, [%r13];
	ld.shared.f32 	%f5, [%r4];
	add.f32 	%f6, %f4, %f5;
	st.shared.f32 	[%r4], %f6;
$L__BB0_6:
	bar.sync 	0;
	setp.gt.u32 	%p4, %r14, 3;
	mov.u32 	%r14, %r7;
	@%p4 bra 	$L__BB0_4;
$L__BB0_7:
	setp.ne.s32 	%p5, %r2, 0;
	@%p5 bra 	$L__BB0_9;
	ld.shared.f32 	%f7, [_ZZ3dotPfS_S_jE4temp];
	cvta.to.global.u64 	%rd9, %rd3;
	mul.wide.u32 	%rd10, %r1, 4;
	add.s64 	%rd11, %rd9, %rd10;
	st.global.f32 	[%rd11], %f7;
$L__BB0_9:
	ret;

}


// ===== COMPILED SASS (sm_100) =====

	.target	sm_100

	.elftype	@"ET_EXEC"


//--------------------- .note.nv.tkinfo           --------------------------
	.section	.note.nv.tkinfo,"",@"SHT_NOTE"
	.sectionflags	@"SHF_NOTE_NV_TKINFO"
	.tkinfo
        /*0018*/ 	.word	0x00000002
        /*0030*/ 	.string	""
        /*0030*/ 	.string	"ptxas"
        /*0030*/ 	.string	"Cuda compilation tools, release 13.0, V13.0.88"
        /*0030*/ 	.string	"Build cuda_13.0.r13.0/compiler.36424714_0"
        /*0030*/ 	.string	"-arch sm_100 -m 64 "



//--------------------- .note.nv.cuinfo           --------------------------
	.section	.note.nv.cuinfo,"",@"SHT_NOTE"
	.sectionflags	@"SHF_NOTE_NV_CUINFO"
        /*0018*/ 	.short	0x0002
        /*001a*/ 	.short	0x0064
        /*001c*/ 	.short	0x0082
	.zero		2


//--------------------- .nv.info                  --------------------------
	.section	.nv.info,"",@"SHT_CUDA_INFO"
	.align	4


	//----- nvinfo : EIATTR_REGCOUNT
	.align		4
        /*0000*/ 	.byte	0x04, 0x2f
        /*0002*/ 	.short	(.L_1 - .L_0)
	.align		4
.L_0:
        /*0004*/ 	.word	index@(_Z3dotPfS_S_j)
        /*0008*/ 	.word	0x0000000e


	//----- nvinfo : EIATTR_FRAME_SIZE
	.align		4
.L_1:
        /*000c*/ 	.byte	0x04, 0x11
        /*000e*/ 	.short	(.L_3 - .L_2)
	.align		4
.L_2:
        /*0010*/ 	.word	index@(_Z3dotPfS_S_j)
        /*0014*/ 	.word	0x00000000


	//----- nvinfo : EIATTR_MIN_STACK_SIZE
	.align		4
.L_3:
        /*0018*/ 	.byte	0x04, 0x12
        /*001a*/ 	.short	(.L_5 - .L_4)
	.align		4
.L_4:
        /*001c*/ 	.word	index@(_Z3dotPfS_S_j)
        /*0020*/ 	.word	0x00000000
.L_5:


//--------------------- .nv.compat                --------------------------
	.section	.nv.compat,"",@"SHT_CUDA_COMPAT_INFO"
	.align	4
        /*0000*/ 	.byte	0x02, 0x09, 0x00, 0x00, 0x02, 0x02, 0x01, 0x00, 0x02, 0x05, 0x05, 0x00, 0x03, 0x07, 0x01, 0x01
        /*0010*/ 	.byte	0x02, 0x03, 0x00, 0x00, 0x02, 0x06, 0x01, 0x00, 0x04, 0x0b, 0x08, 0x00, 0x09, 0x00, 0x00, 0x00
        /*0020*/ 	.byte	0x00, 0x00, 0x00, 0x00


//--------------------- .nv.info._Z3dotPfS_S_j    --------------------------
	.section	.nv.info._Z3dotPfS_S_j,"",@"SHT_CUDA_INFO"
	.sectionflags	@""
	.align	4


	//----- nvinfo : EIATTR_CUDA_API_VERSION
	.align		4
        /*0000*/ 	.byte	0x04, 0x37
        /*0002*/ 	.short	(.L_7 - .L_6)
.L_6:
        /*0004*/ 	.word	0x00000082


	//----- nvinfo : EIATTR_KPARAM_INFO
	.align		4
.L_7:
        /*0008*/ 	.byte	0x04, 0x17
        /*000a*/ 	.short	(.L_9 - .L_8)
.L_8:
        /*000c*/ 	.word	0x00000000
        /*0010*/ 	.short	0x0003
        /*0012*/ 	.short	0x0018
        /*0014*/ 	.byte	0x00, 0xf0, 0x11, 0x00


	//----- nvinfo : EIATTR_KPARAM_INFO
	.align		4
.L_9:
        /*0018*/ 	.byte	0x04, 0x17
        /*001a*/ 	.short	(.L_11 - .L_10)
.L_10:
        /*001c*/ 	.word	0x00000000
        /*0020*/ 	.short	0x0002
        /*0022*/ 	.short	0x0010
        /*0024*/ 	.byte	0x00, 0xf5, 0x21, 0x00


	//----- nvinfo : EIATTR_KPARAM_INFO
	.align		4
.L_11:
        /*0028*/ 	.byte	0x04, 0x17
        /*002a*/ 	.short	(.L_13 - .L_12)
.L_12:
        /*002c*/ 	.word	0x00000000
        /*0030*/ 	.short	0x0001
        /*0032*/ 	.short	0x0008
        /*0034*/ 	.byte	0x00, 0xf5, 0x21, 0x00


	//----- nvinfo : EIATTR_KPARAM_INFO
	.align		4
.L_13:
        /*0038*/ 	.byte	0x04, 0x17
        /*003a*/ 	.short	(.L_15 - .L_14)
.L_14:
        /*003c*/ 	.word	0x00000000
        /*0040*/ 	.short	0x0000
        /*0042*/ 	.short	0x0000
        /*0044*/ 	.byte	0x00, 0xf5, 0x21, 0x00


	//----- nvinfo : EIATTR_SPARSE_MMA_MASK
	.align		4
.L_15:
        /*0048*/ 	.byte	0x03, 0x50
        /*004a*/ 	.short	0x0000


	//----- nvinfo : EIATTR_MAXREG_COUNT
	.align		4
        /*004c*/ 	.byte	0x03, 0x1b
        /*004e*/ 	.short	0x00ff


	//----- nvinfo : EIATTR_NUM_BARRIERS
	.align		4
        /*0050*/ 	.byte	0x02, 0x4c
        /*0052*/ 	.byte	0x01
	.zero		1


	//----- nvinfo : EIATTR_MERCURY_ISA_VERSION
	.align		4
        /*0054*/ 	.byte	0x03, 0x5f
        /*0056*/ 	.short	0x0101


	//----- nvinfo : EIATTR_VRC_CTA_INIT_COUNT
	.align		4
        /*0058*/ 	.byte	0x02, 0x4a
	.zero		1
	.zero		1


	//----- nvinfo : EIATTR_EXIT_INSTR_OFFSETS
	.align		4
        /*005c*/ 	.byte	0x04, 0x1c
        /*005e*/ 	.short	(.L_17 - .L_16)


	//   ....[0]....
.L_16:
        /*0060*/ 	.word	0x00000260


	//   ....[1]....
        /*0064*/ 	.word	0x000002e0


	//----- nvinfo : EIATTR_CBANK_PARAM_SIZE
	.align		4
.L_17:
        /*0068*/ 	.byte	0x03, 0x19
        /*006a*/ 	.short	0x001c


	//----- nvinfo : EIATTR_PARAM_CBANK
	.align		4
        /*006c*/ 	.byte	0x04, 0x0a
        /*006e*/ 	.short	(.L_19 - .L_18)
	.align		4
.L_18:
        /*0070*/ 	.word	index@(.nv.constant0._Z3dotPfS_S_j)
        /*0074*/ 	.short	0x0380
        /*0076*/ 	.short	0x001c


	//----- nvinfo : EIATTR_SW_WAR
	.align		4
.L_19:
        /*0078*/ 	.byte	0x04, 0x36
        /*007a*/ 	.short	(.L_21 - .L_20)
.L_20:
        /*007c*/ 	.word	0x00000008
.L_21:


//--------------------- .nv.callgraph             --------------------------
	.section	.nv.callgraph,"",@"SHT_CUDA_CALLGRAPH"
	.align	4
	.sectionentsize	8
	.align		4
        /*0000*/ 	.word	0x00000000
	.align		4
        /*0004*/ 	.word	0xffffffff
	.align		4
        /*0008*/ 	.word	0x00000000
	.align		4
        /*000c*/ 	.word	0xfffffffe
	.align		4
        /*0010*/ 	.word	0x00000000
	.align		4
        /*0014*/ 	.word	0xfffffffd
	.align		4
        /*0018*/ 	.word	0x00000000
	.align		4
        /*001c*/ 	.word	0xfffffffc


//--------------------- .text._Z3dotPfS_S_j       --------------------------
	.section	.text._Z3dotPfS_S_j,"ax",@progbits
	.align	128
        .global         _Z3dotPfS_S_j
        .type           _Z3dotPfS_S_j,@function
        .size           _Z3dotPfS_S_j,(.L_x_3 - _Z3dotPfS_S_j)
        .other          _Z3dotPfS_S_j,@"STO_CUDA_ENTRY STV_DEFAULT"
_Z3dotPfS_S_j:
.text._Z3dotPfS_S_j:
[----:B------:R-:W-:Y:S01]  /*0000*/  LDC R1, c[0x0][0x37c] ;  /* 0x0000df00ff017b82 */ /* 0x000fe20000000800 */
[----:B------:R-:W0:Y:S01]  /*0010*/  S2R R9, SR_CTAID.X ;  /* 0x0000000000097919 */ /* 0x000e220000002500 */
[----:B------:R-:W1:Y:S06]  /*0020*/  LDCU UR6, c[0x0][0x398] ;  /* 0x00007300ff0677ac */ /* 0x000e6c0008000800 */
[----:B------:R-:W2:Y:S01]  /*0030*/  LDC.64 R2, c[0x0][0x380] ;  /* 0x0000e000ff027b82 */ /* 0x000ea20000000a00 */
[----:B------:R-:W3:Y:S01]  /*0040*/  S2R R11, SR_TID.X ;  /* 0x00000000000b7919 */ /* 0x000ee20000002100 */
[----:B------:R-:W4:Y:S06]  /*0050*/  LDCU.64 UR8, c[0x0][0x358] ;  /* 0x00006b00ff0877ac */ /* 0x000f2c0008000a00 */
[----:B------:R-:W5:Y:S01]  /*0060*/  LDC.64 R4, c[0x0][0x388] ;  /* 0x0000e200ff047b82 */ /* 0x000f620000000a00 */
[----:B0-----:R-:W-:-:S05]  /*0070*/  IMAD.SHL.U32 R0, R9, 0x400, RZ ;  /* 0x0000040009007824 */ /* 0x001fca00078e00ff */
[----:B---3--:R-:W-:-:S04]  /*0080*/  LOP3.LUT R7, R0, R11, RZ, 0xfc, !PT ;  /* 0x0000000b00077212 */ /* 0x008fc800078efcff */
[----:B-1----:R-:W-:-:S13]  /*0090*/  ISETP.GE.U32.AND P1, PT, R7, UR6, PT ;  /* 0x0000000607007c0c */ /* 0x002fda000bf26070 */
[----:B--2---:R-:W-:-:S04]  /*00a0*/  @!P1 IMAD.WIDE.U32 R2, R7, 0x4, R2 ;  /* 0x0000000407029825 */ /* 0x004fc800078e0002 */
[----:B-----5:R-:W-:Y:S02]  /*00b0*/  @!P1 IMAD.WIDE.U32 R4, R7, 0x4, R4 ;  /* 0x0000000407049825 */ /* 0x020fe400078e0004 */
[----:B----4-:R-:W2:Y:S04]  /*00c0*/  @!P1 LDG.E R2, desc[UR8][R2.64] ;  /* 0x0000000802029981 */ /* 0x010ea8000c1e1900 */
[----:B------:R-:W2:Y:S01]  /*00d0*/  @!P1 LDG.E R5, desc[UR8][R4.64] ;  /* 0x0000000804059981 */ /* 0x000ea2000c1e1900 */
[----:B------:R-:W0:Y:S01]  /*00e0*/  S2UR UR5, SR_CgaCtaId ;  /* 0x00000000000579c3 */ /* 0x000e220000008800 */
[----:B------:R-:W-:Y:S01]  /*00f0*/  UMOV UR4, 0x400 ;  /* 0x0000040000047882 */ /* 0x000fe20000000000 */
[----:B------:R-:W-:Y:S01]  /*0100*/  UISETP.GE.U32.AND UP0, UPT, UR6, 0x2, UPT ;  /* 0x000000020600788c */ /* 0x000fe2000bf06070 */
[----:B------:R-:W-:Y:S01]  /*0110*/  ISETP.NE.AND P0, PT, R11, RZ, PT ;  /* 0x000000ff0b00720c */ /* 0x000fe20003f05270 */
[----:B0-----:R-:W-:-:S06]  /*0120*/  ULEA UR4, UR5, UR4, 0x18 ;  /* 0x0000000405047291 */ /* 0x001fcc000f8ec0ff */
[----:B------:R-:W-:Y:S01]  /*0130*/  LEA R0, R11, UR4, 0x2 ;  /* 0x000000040b007c11 */ /* 0x000fe2000f8e10ff */
[----:B--2---:R-:W-:-:S05]  /*0140*/  @!P1 FMUL R7, R2, R5 ;  /* 0x0000000502079220 */ /* 0x004fca0000400000 */
[----:B------:R0:W-:Y:S01]  /*0150*/  @!P1 STS [R0], R7 ;  /* 0x0000000700009388 */ /* 0x0001e20000000800 */
[----:B------:R-:W-:Y:S06]  /*0160*/  BAR.SYNC.DEFER_BLOCKING 0x0 ;  /* 0x0000000000007b1d */ /* 0x000fec0000010000 */
[----:B------:R-:W-:Y:S05]  /*0170*/  BRA.U !UP0, `(.L_x_0) ;  /* 0x0000000108387547 */ /* 0x000fea000b800000 */
[----:B------:R-:W-:-:S04]  /*0180*/  UISETP.LT.U32.AND UP0, UPT, UR6, 0x400, UPT ;  /* 0x000004000600788c */ /* 0x000fc8000bf01070 */
[----:B------:R-:W-:-:S06]  /*0190*/  USEL UR4, UR6, 0x400, UP0 ;  /* 0x0000040006047887 */ /* 0x000fcc0008000000 */
[----:B------:R-:W-:-:S07]  /*01a0*/  IMAD.U32 R2, RZ, RZ, UR4 ;  /* 0x00000004ff027e24 */ /* 0x000fce000f8e00ff */
.L_x_1:
[----:B------:R-:W-:-:S04]  /*01b0*/  SHF.R.U32.HI R6, RZ, 0x1, R2 ;  /* 0x00000001ff067819 */ /* 0x000fc80000011602 */
[----:B------:R-:W-:-:S13]  /*01c0*/  ISETP.GE.U32.AND P1, PT, R11, R6, PT ;  /* 0x000000060b00720c */ /* 0x000fda0003f26070 */
[----:B------:R-:W-:Y:S01]  /*01d0*/  @!P1 LEA R3, R6, R0, 0x2 ;  /* 0x0000000006039211 */ /* 0x000fe200078e10ff */
[----:B------:R-:W-:Y:S05]  /*01e0*/  @!P1 LDS R4, [R0] ;  /* 0x0000000000049984 */ /* 0x000fea0000000800 */
[----:B------:R-:W1:Y:S02]  /*01f0*/  @!P1 LDS R3, [R3] ;  /* 0x0000000003039984 */ /* 0x000e640000000800 */
[----:B-1----:R-:W-:-:S05]  /*0200*/  @!P1 FADD R5, R3, R4 ;  /* 0x0000000403059221 */ /* 0x002fca0000000000 */
[----:B------:R1:W-:Y:S01]  /*0210*/  @!P1 STS [R0], R5 ;  /* 0x0000000500009388 */ /* 0x0003e20000000800 */
[----:B------:R-:W-:Y:S01]  /*0220*/  BAR.SYNC.DEFER_BLOCKING 0x0 ;  /* 0x0000000000007b1d */ /* 0x000fe20000010000 */
[----:B------:R-:W-:Y:S01]  /*0230*/  ISETP.GT.U32.AND P1, PT, R2, 0x3, PT ;  /* 0x000000030200780c */ /* 0x000fe20003f24070 */
[----:B------:R-:W-:-:S12]  /*0240*/  IMAD.MOV.U32 R2, RZ, RZ, R6 ;  /* 0x000000ffff027224 */ /* 0x000fd800078e0006 */
[----:B-1----:R-:W-:Y:S05]  /*0250*/  @P1 BRA `(.L_x_1) ;  /* 0xfffffffc00d41947 */ /* 0x002fea000383ffff */
.L_x_0:
[----:B------:R-:W-:Y:S05]  /*0260*/  @P0 EXIT ;  /* 0x000000000000094d */ /* 0x000fea0003800000 */
[----:B------:R-:W1:Y:S01]  /*0270*/  S2UR UR5, SR_CgaCtaId ;  /* 0x00000000000579c3 */ /* 0x000e620000008800 */
[----:B------:R-:W-:-:S07]  /*0280*/  UMOV UR4, 0x400 ;  /* 0x0000040000047882 */ /* 0x000fce0000000000 */
[----:B------:R-:W2:Y:S01]  /*0290*/  LDC.64 R2, c[0x0][0x390] ;  /* 0x0000e400ff027b82 */ /* 0x000ea20000000a00 */
[----:B-1----:R-:W-:Y:S01]  /*02a0*/  ULEA UR4, UR5, UR4, 0x18 ;  /* 0x0000000405047291 */ /* 0x002fe2000f8ec0ff */
[----:B--2---:R-:W-:-:S08]  /*02b0*/  IMAD.WIDE.U32 R2, R9, 0x4, R2 ;  /* 0x0000000409027825 */ /* 0x004fd000078e0002 */
[----:B------:R-:W1:Y:S04]  /*02c0*/  LDS R5, [UR4] ;  /* 0x00000004ff057984 */ /* 0x000e680008000800 */
[----:B-1----:R-:W-:Y:S01]  /*02d0*/  STG.E desc[UR8][R2.64], R5 ;  /* 0x0000000502007986 */ /* 0x002fe2000c101908 */
[----:B------:R-:W-:Y:S05]  /*02e0*/  EXIT ;  /* 0x000000000000794d */ /* 0x000fea0003800000 */
.L_x_2:
[----:B------:R-:W-:-:S00]  /*02f0*/  BRA `(.L_x_2) ;  /* 0xfffffffc00fc7947 */ /* 0x000fc0000383ffff */
[----:B------:R-:W-:-:S00]  /*0300*/  NOP ;  /* 0x0000000000007918 */ /* 0x000fc00000000000 */
[----:B------:R-:W-:-:S00]  /*0310*/  NOP ;  /* 0x0000000000007918 */ /* 0x000fc00000000000 */
[----:B------:R-:W-:-:S00]  /*0320*/  NOP ;  /* 0x0000000000007918 */ /* 0x000fc00000000000 */
[----:B------:R-:W-:-:S00]  /*0330*/  NOP ;  /* 0x0000000000007918 */ /* 0x000fc00000000000 */
[----:B------:R-:W-:-:S00]  /*0340*/  NOP ;  /* 0x0000000000007918 */ /* 0x000fc00000000000 */
[----:B------:R-:W-:-:S00]  /*0350*/  NOP ;  /* 0x0000000000007918 */ /* 0x000fc00000000000 */
[----:B------:R-:W-:-:S00]  /*0360*/  NOP ;  /* 0x0000000000007918 */ /* 0x000fc00000000000 */
[----:B------:R-:W-:-:S00]  /*0370*/  NOP ;  /* 0x0000000000007918 */ /* 0x000fc00000000000 */
.L_x_3:


//--------------------- .nv.shared._Z3dotPfS_S_j  --------------------------
	.section	.nv.shared._Z3dotPfS_S_j,"aw",@nobits
	.sectionflags	@""
	.align	4
.nv.shared._Z3dotPfS_S_j:
	.zero		5120


//--------------------- .nv.shared.reserved.0     --------------------------
	.section	.nv.shared.reserved.0,"aw",@nobits
	.weak		__nv_reservedSMEM_offset_0_alias
	.size		__nv_reservedSMEM_offset_0_alias, 0, 64
	.other		__nv_reservedSMEM_offset_0_alias,@"STO_CUDA_RESERVED_SHARED STV_DEFAULT"
__nv_reservedSMEM_offset_0_alias:
	.zero		0
	.zero		64


//--------------------- .nv.constant0._Z3dotPfS_S_j --------------------------
	.section	.nv.constant0._Z3dotPfS_S_j,"a",@progbits
	.sectionflags	@""
	.align	4
.nv.constant0._Z3dotPfS_S_j:
	.zero		924


//--------------------- SYMBOLS --------------------------

	.type		.nv.reservedSmem.offset0,@object
	.size		.nv.reservedSmem.offset0,0x4
	.type		.nv.reservedSmem.cap,@object
	.size		.nv.reservedSmem.cap,0x4
